//
// Generated by NVIDIA NVVM Compiler
//
// Compiler Build ID: CL-36424714
// Cuda compilation tools, release 13.0, V13.0.88
// Based on NVVM 20.0.0
//

.version 9.0
.target sm_100
.address_size 64

	// .globl	_Z12MatMulKernel11_MatrixTypeS_S_i
// _ZZ12MatMulKernel11_MatrixTypeS_S_iE11left_shared has been demoted
// _ZZ12MatMulKernel11_MatrixTypeS_S_iE12right_shared has been demoted

.visible .entry _Z12MatMulKernel11_MatrixTypeS_S_i(
	.param .align 8 .b8 _Z12MatMulKernel11_MatrixTypeS_S_i_param_0[24],
	.param .align 8 .b8 _Z12MatMulKernel11_MatrixTypeS_S_i_param_1[24],
	.param .align 8 .b8 _Z12MatMulKernel11_MatrixTypeS_S_i_param_2[24],
	.param .u32 _Z12MatMulKernel11_MatrixTypeS_S_i_param_3
)
{
	.reg .pred 	%p<10>;
	.reg .b32 	%r<64>;
	.reg .b32 	%f<73>;
	.reg .b64 	%rd<40>;
	// demoted variable
	.shared .align 4 .b8 _ZZ12MatMulKernel11_MatrixTypeS_S_iE11left_shared[1024];
	// demoted variable
	.shared .align 4 .b8 _ZZ12MatMulKernel11_MatrixTypeS_S_iE12right_shared[1024];
	ld.param.u64 	%rd15, [_Z12MatMulKernel11_MatrixTypeS_S_i_param_2+16];
	ld.param.u32 	%r28, [_Z12MatMulKernel11_MatrixTypeS_S_i_param_2+8];
	ld.param.u64 	%rd14, [_Z12MatMulKernel11_MatrixTypeS_S_i_param_1+16];
	ld.param.u32 	%r25, [_Z12MatMulKernel11_MatrixTypeS_S_i_param_1+8];
	ld.param.u64 	%rd13, [_Z12MatMulKernel11_MatrixTypeS_S_i_param_0+16];
	ld.param.u32 	%r22, [_Z12MatMulKernel11_MatrixTypeS_S_i_param_0+8];
	ld.param.v2.u32 	{%r20, %r21}, [_Z12MatMulKernel11_MatrixTypeS_S_i_param_0];
	ld.param.u32 	%r29, [_Z12MatMulKernel11_MatrixTypeS_S_i_param_3];
	mov.u32 	%r1, %ctaid.y;
	mov.u32 	%r2, %ctaid.x;
	mov.u32 	%r3, %tid.y;
	mov.u32 	%r4, %tid.x;
	div.s32 	%r5, %r20, %r29;
	setp.eq.s32 	%p1, %r5, 0;
	mov.f32 	%f71, 0f00000000;
	@%p1 bra 	$L__BB0_14;
	mad.lo.s32 	%r30, %r22, %r3, %r4;
	cvt.s64.s32 	%rd1, %r30;
	shl.b32 	%r31, %r3, 6;
	mov.u32 	%r32, _ZZ12MatMulKernel11_MatrixTypeS_S_iE11left_shared;
	add.s32 	%r7, %r32, %r31;
	shl.b32 	%r33, %r4, 2;
	add.s32 	%r8, %r7, %r33;
	mad.lo.s32 	%r34, %r25, %r3, %r4;
	cvt.s64.s32 	%rd2, %r34;
	mov.u32 	%r35, _ZZ12MatMulKernel11_MatrixTypeS_S_iE12right_shared;
	add.s32 	%r10, %r35, %r33;
	add.s32 	%r9, %r10, %r31;
	max.u32 	%r36, %r29, 1;
	and.b32  	%r11, %r36, 7;
	and.b32  	%r12, %r36, 3;
	and.b32  	%r37, %r36, -8;
	cvt.s64.s32 	%rd3, %r37;
	and.b32  	%r13, %r36, 1;
	add.s32 	%r14, %r7, 16;
	add.s32 	%r15, %r10, 256;
	mov.f32 	%f71, 0f00000000;
	mov.b64 	%rd35, 0;
$L__BB0_2:
	setp.lt.u32 	%p2, %r29, 8;
	cvt.u32.u64 	%r38, %rd35;
	mad.lo.s32 	%r39, %r22, %r1, %r38;
	mul.lo.s32 	%r40, %r39, %r29;
	cvt.s64.s32 	%rd18, %r40;
	mad.lo.s32 	%r41, %r25, %r38, %r2;
	mul.lo.s32 	%r42, %r41, %r29;
	cvt.s64.s32 	%rd19, %r42;
	add.s64 	%rd20, %rd18, %rd1;
	cvta.to.global.u64 	%rd21, %rd13;
	shl.b64 	%rd22, %rd20, 2;
	add.s64 	%rd23, %rd21, %rd22;
	ld.global.f32 	%f18, [%rd23];
	st.shared.f32 	[%r8], %f18;
	add.s64 	%rd24, %rd19, %rd2;
	cvta.to.global.u64 	%rd25, %rd14;
	shl.b64 	%rd26, %rd24, 2;
	add.s64 	%rd27, %rd25, %rd26;
	ld.global.f32 	%f19, [%rd27];
	st.shared.f32 	[%r9], %f19;
	bar.sync 	0;
	mov.b64 	%rd38, 0;
	@%p2 bra 	$L__BB0_5;
	mov.u32 	%r62, %r15;
	mov.u32 	%r63, %r14;
	mov.u64 	%rd36, %rd3;
$L__BB0_4:
	.pragma "nounroll";
	ld.shared.f32 	%f20, [%r63+-16];
	ld.shared.f32 	%f21, [%r62+-256];
	fma.rn.f32 	%f22, %f20, %f21, %f71;
	ld.shared.f32 	%f23, [%r63+-12];
	ld.shared.f32 	%f24, [%r62+-192];
	fma.rn.f32 	%f25, %f23, %f24, %f22;
	ld.shared.f32 	%f26, [%r63+-8];
	ld.shared.f32 	%f27, [%r62+-128];
	fma.rn.f32 	%f28, %f26, %f27, %f25;
	ld.shared.f32 	%f29, [%r63+-4];
	ld.shared.f32 	%f30, [%r62+-64];
	fma.rn.f32 	%f31, %f29, %f30, %f28;
	ld.shared.f32 	%f32, [%r63];
	ld.shared.f32 	%f33, [%r62];
	fma.rn.f32 	%f34, %f32, %f33, %f31;
	ld.shared.f32 	%f35, [%r63+4];
	ld.shared.f32 	%f36, [%r62+64];
	fma.rn.f32 	%f37, %f35, %f36, %f34;
	ld.shared.f32 	%f38, [%r63+8];
	ld.shared.f32 	%f39, [%r62+128];
	fma.rn.f32 	%f40, %f38, %f39, %f37;
	ld.shared.f32 	%f41, [%r63+12];
	ld.shared.f32 	%f42, [%r62+192];
	fma.rn.f32 	%f71, %f41, %f42, %f40;
	add.s64 	%rd36, %rd36, -8;
	add.s32 	%r63, %r63, 32;
	add.s32 	%r62, %r62, 512;
	setp.ne.s64 	%p3, %rd36, 0;
	mov.u64 	%rd38, %rd3;
	@%p3 bra 	$L__BB0_4;
$L__BB0_5:
	setp.eq.s32 	%p4, %r11, 0;
	@%p4 bra 	$L__BB0_13;
	add.s32 	%r43, %r11, -1;
	setp.lt.u32 	%p5, %r43, 3;
	@%p5 bra 	$L__BB0_8;
	cvt.u32.u64 	%r44, %rd38;
	shl.b32 	%r45, %r44, 2;
	add.s32 	%r46, %r7, %r45;
	ld.shared.f32 	%f44, [%r46];
	shl.b32 	%r47, %r44, 6;
	add.s32 	%r48, %r10, %r47;
	ld.shared.f32 	%f45, [%r48];
	fma.rn.f32 	%f46, %f44, %f45, %f71;
	ld.shared.f32 	%f47, [%r46+4];
	ld.shared.f32 	%f48, [%r48+64];
	fma.rn.f32 	%f49, %f47, %f48, %f46;
	ld.shared.f32 	%f50, [%r46+8];
	ld.shared.f32 	%f51, [%r48+128];
	fma.rn.f32 	%f52, %f50, %f51, %f49;
	ld.shared.f32 	%f53, [%r46+12];
	ld.shared.f32 	%f54, [%r48+192];
	fma.rn.f32 	%f71, %f53, %f54, %f52;
	add.s64 	%rd38, %rd38, 4;
$L__BB0_8:
	setp.eq.s32 	%p6, %r12, 0;
	@%p6 bra 	$L__BB0_13;
	setp.eq.s32 	%p7, %r12, 1;
	@%p7 bra 	$L__BB0_11;
	cvt.u32.u64 	%r49, %rd38;
	shl.b32 	%r50, %r49, 2;
	add.s32 	%r51, %r7, %r50;
	ld.shared.f32 	%f56, [%r51];
	shl.b32 	%r52, %r49, 6;
	add.s32 	%r53, %r10, %r52;
	ld.shared.f32 	%f57, [%r53];
	fma.rn.f32 	%f58, %f56, %f57, %f71;
	ld.shared.f32 	%f59, [%r51+4];
	ld.shared.f32 	%f60, [%r53+64];
	fma.rn.f32 	%f71, %f59, %f60, %f58;
	add.s64 	%rd38, %rd38, 2;
$L__BB0_11:
	setp.eq.s32 	%p8, %r13, 0;
	@%p8 bra 	$L__BB0_13;
	cvt.u32.u64 	%r54, %rd38;
	shl.b32 	%r55, %r54, 2;
	add.s32 	%r56, %r7, %r55;
	ld.shared.f32 	%f61, [%r56];
	shl.b32 	%r57, %r54, 6;
	add.s32 	%r58, %r10, %r57;
	ld.shared.f32 	%f62, [%r58];
	fma.rn.f32 	%f71, %f61, %f62, %f71;
$L__BB0_13:
	bar.sync 	0;
	add.s64 	%rd35, %rd35, 1;
	cvt.s64.s32 	%rd28, %r5;
	setp.ne.s64 	%p9, %rd35, %rd28;
	@%p9 bra 	$L__BB0_2;
$L__BB0_14:
	mad.lo.s32 	%r59, %r28, %r1, %r2;
	mul.lo.s32 	%r60, %r59, %r29;
	cvt.s64.s32 	%rd29, %r60;
	cvta.to.global.u64 	%rd30, %rd15;
	mad.lo.s32 	%r61, %r28, %r3, %r4;
	cvt.s64.s32 	%rd31, %r61;
	add.s64 	%rd32, %rd29, %rd31;
	shl.b64 	%rd33, %rd32, 2;
	add.s64 	%rd34, %rd30, %rd33;
	st.global.f32 	[%rd34], %f71;
	ret;

}


// ===== COMPILED SASS (sm_100) =====

	.target	sm_100

	.elftype	@"ET_EXEC"


//--------------------- .note.nv.tkinfo           --------------------------
	.section	.note.nv.tkinfo,"",@"SHT_NOTE"
	.sectionflags	@"SHF_NOTE_NV_TKINFO"
	.tkinfo
        /*0018*/ 	.word	0x00000002
        /*0030*/ 	.string	""
        /*0030*/ 	.string	"ptxas"
        /*0030*/ 	.string	"Cuda compilation tools, release 13.0, V13.0.88"
        /*0030*/ 	.string	"Build cuda_13.0.r13.0/compiler.36424714_0"
        /*0030*/ 	.string	"-arch sm_100 -m 64 "



//--------------------- .note.nv.cuinfo           --------------------------
	.section	.note.nv.cuinfo,"",@"SHT_NOTE"
	.sectionflags	@"SHF_NOTE_NV_CUINFO"
        /*0018*/ 	.short	0x0002
        /*001a*/ 	.short	0x0064
        /*001c*/ 	.short	0x0082
	.zero		2


//--------------------- .nv.info                  --------------------------
	.section	.nv.info,"",@"SHT_CUDA_INFO"
	.align	4


	//----- nvinfo : EIATTR_REGCOUNT
	.align		4
        /*0000*/ 	.byte	0x04, 0x2f
        /*0002*/ 	.short	(.L_1 - .L_0)
	.align		4
.L_0:
        /*0004*/ 	.word	index@(_Z12MatMulKernel11_MatrixTypeS_S_i)
        /*0008*/ 	.word	0x0000001e


	//----- nvinfo : EIATTR_FRAME_SIZE
	.align		4
.L_1:
        /*000c*/ 	.byte	0x04, 0x11
        /*000e*/ 	.short	(.L_3 - .L_2)
	.align		4
.L_2:
        /*0010*/ 	.word	index@(_Z12MatMulKernel11_MatrixTypeS_S_i)
        /*0014*/ 	.word	0x00000000


	//----- nvinfo : EIATTR_MIN_STACK_SIZE
	.align		4
.L_3:
        /*0018*/ 	.byte	0x04, 0x12
        /*001a*/ 	.short	(.L_5 - .L_4)
	.align		4
.L_4:
        /*001c*/ 	.word	index@(_Z12MatMulKernel11_MatrixTypeS_S_i)
        /*0020*/ 	.word	0x00000000
.L_5:


//--------------------- .nv.compat                --------------------------
	.section	.nv.compat,"",@"SHT_CUDA_COMPAT_INFO"
	.align	4
        /*0000*/ 	.byte	0x02, 0x09, 0x00, 0x00, 0x02, 0x02, 0x01, 0x00, 0x02, 0x05, 0x05, 0x00, 0x03, 0x07, 0x01, 0x01
        /*0010*/ 	.byte	0x02, 0x03, 0x00, 0x00, 0x02, 0x06, 0x01, 0x00, 0x04, 0x0b, 0x08, 0x00, 0x09, 0x00, 0x00, 0x00
        /*0020*/ 	.byte	0x00, 0x00, 0x00, 0x00


//--------------------- .nv.info._Z12MatMulKernel11_MatrixTypeS_S_i --------------------------
	.section	.nv.info._Z12MatMulKernel11_MatrixTypeS_S_i,"",@"SHT_CUDA_INFO"
	.sectionflags	@""
	.align	4


	//----- nvinfo : EIATTR_CUDA_API_VERSION
	.align		4
        /*0000*/ 	.byte	0x04, 0x37
        /*0002*/ 	.short	(.L_7 - .L_6)
.L_6:
        /*0004*/ 	.word	0x00000082


	//----- nvinfo : EIATTR_KPARAM_INFO
	.align		4
.L_7:
        /*0008*/ 	.byte	0x04, 0x17
        /*000a*/ 	.short	(.L_9 - .L_8)
.L_8:
        /*000c*/ 	.word	0x00000000
        /*0010*/ 	.short	0x0003
        /*0012*/ 	.short	0x0048
        /*0014*/ 	.byte	0x00, 0xf0, 0x11, 0x00


	//----- nvinfo : EIATTR_KPARAM_INFO
	.align		4
.L_9:
        /*0018*/ 	.byte	0x04, 0x17
        /*001a*/ 	.short	(.L_11 - .L_10)
.L_10:
        /*001c*/ 	.word	0x00000000
        /*0020*/ 	.short	0x0002
        /*0022*/ 	.short	0x0030
        /*0024*/ 	.byte	0x00, 0xf0, 0x61, 0x00


	//----- nvinfo : EIATTR_KPARAM_INFO
	.align		4
.L_11:
        /*0028*/ 	.byte	0x04, 0x17
        /*002a*/ 	.short	(.L_13 - .L_12)
.L_12:
        /*002c*/ 	.word	0x00000000
        /*0030*/ 	.short	0x0001
        /*0032*/ 	.short	0x0018
        /*0034*/ 	.byte	0x00, 0xf0, 0x61, 0x00


	//----- nvinfo : EIATTR_KPARAM_INFO
	.align		4
.L_13:
        /*0038*/ 	.byte	0x04, 0x17
        /*003a*/ 	.short	(.L_15 - .L_14)
.L_14:
        /*003c*/ 	.word	0x00000000
        /*0040*/ 	.short	0x0000
        /*0042*/ 	.short	0x0000
        /*0044*/ 	.byte	0x00, 0xf0, 0x61, 0x00


	//----- nvinfo : EIATTR_SPARSE_MMA_MASK
	.align		4
.L_15:
        /*0048*/ 	.byte	0x03, 0x50
        /*004a*/ 	.short	0x0000


	//----- nvinfo : EIATTR_MAXREG_COUNT
	.align		4
        /*004c*/ 	.byte	0x03, 0x1b
        /*004e*/ 	.short	0x00ff


	//----- nvinfo : EIATTR_NUM_BARRIERS
	.align		4
        /*0050*/ 	.byte	0x02, 0x4c
        /*0052*/ 	.byte	0x01
	.zero		1


	//----- nvinfo : EIATTR_MERCURY_ISA_VERSION
	.align		4
        /*0054*/ 	.byte	0x03, 0x5f
        /*0056*/ 	.short	0x0101


	//----- nvinfo : EIATTR_VRC_CTA_INIT_COUNT
	.align		4
        /*0058*/ 	.byte	0x02, 0x4a
	.zero		1
	.zero		1


	//----- nvinfo : EIATTR_EXIT_INSTR_OFFSETS
	.align		4
        /*005c*/ 	.byte	0x04, 0x1c
        /*005e*/ 	.short	(.L_17 - .L_16)


	//   ....[0]....
.L_16:
        /*0060*/ 	.word	0x00000a90


	//----- nvinfo : EIATTR_CBANK_PARAM_SIZE
	.align		4
.L_17:
        /*0064*/ 	.byte	0x03, 0x19
        /*0066*/ 	.short	0x004c


	//----- nvinfo : EIATTR_PARAM_CBANK
	.align		4
        /*0068*/ 	.byte	0x04, 0x0a
        /*006a*/ 	.short	(.L_19 - .L_18)
	.align		4
.L_18:
        /*006c*/ 	.word	index@(.nv.constant0._Z12MatMulKernel11_MatrixTypeS_S_i)
        /*0070*/ 	.short	0x0380
        /*0072*/ 	.short	0x004c


	//----- nvinfo : EIATTR_SW_WAR
	.align		4
.L_19:
        /*0074*/ 	.byte	0x04, 0x36
        /*0076*/ 	.short	(.L_21 - .L_20)
.L_20:
        /*0078*/ 	.word	0x00000008
.L_21:


//--------------------- .nv.callgraph             --------------------------
	.section	.nv.callgraph,"",@"SHT_CUDA_CALLGRAPH"
	.align	4
	.sectionentsize	8
	.align		4
        /*0000*/ 	.word	0x00000000
	.align		4
        /*0004*/ 	.word	0xffffffff
	.align		4
        /*0008*/ 	.word	0x00000000
	.align		4
        /*000c*/ 	.word	0xfffffffe
	.align		4
        /*0010*/ 	.word	0x00000000
	.align		4
        /*0014*/ 	.word	0xfffffffd
	.align		4
        /*0018*/ 	.word	0x00000000
	.align		4
        /*001c*/ 	.word	0xfffffffc


//--------------------- .text._Z12MatMulKernel11_MatrixTypeS_S_i --------------------------
	.section	.text._Z12MatMulKernel11_MatrixTypeS_S_i,"ax",@progbits
	.align	128
        .global         _Z12MatMulKernel11_MatrixTypeS_S_i
        .type           _Z12MatMulKernel11_MatrixTypeS_S_i,@function
        .size           _Z12MatMulKernel11_MatrixTypeS_S_i,(.L_x_8 - _Z12MatMulKernel11_MatrixTypeS_S_i)
        .other          _Z12MatMulKernel11_MatrixTypeS_S_i,@"STO_CUDA_ENTRY STV_DEFAULT"
_Z12MatMulKernel11_MatrixTypeS_S_i:
.text._Z12MatMulKernel11_MatrixTypeS_S_i:
[----:B------:R-:W-:Y:S01]  /*0000*/  LDC R1, c[0x0][0x37c] ;  /* 0x0000df00ff017b82 */ /* 0x000fe20000000800 */
[----:B------:R-:W0:Y:S07]  /*0010*/  LDCU UR4, c[0x0][0x3c8] ;  /* 0x00007900ff0477ac */ /* 0x000e2e0008000800 */
[----:B------:R-:W1:Y:S01]  /*0020*/  LDC R9, c[0x0][0x380] ;  /* 0x0000e000ff097b82 */ /* 0x000e620000000800 */
[----:B------:R-:W-:Y:S01]  /*0030*/  IMAD.MOV.U32 R21, RZ, RZ, RZ ;  /* 0x000000ffff157224 */ /* 0x000fe200078e00ff */
[----:B------:R-:W2:Y:S06]  /*0040*/  LDCU.64 UR10, c[0x0][0x358] ;  /* 0x00006b00ff0a77ac */ /* 0x000eac0008000a00 */
[----:B------:R-:W3:Y:S08]  /*0050*/  S2UR UR8, SR_CTAID.Y ;  /* 0x00000000000879c3 */ /* 0x000ef00000002600 */
[----:B------:R-:W4:Y:S01]  /*0060*/  S2UR UR9, SR_CTAID.X ;  /* 0x00000000000979c3 */ /* 0x000f220000002500 */
[----:B0-----:R-:W-:-:S05]  /*0070*/  IMAD.U32 R0, RZ, RZ, UR4 ;  /* 0x00000004ff007e24 */ /* 0x001fca000f8e00ff */
[----:B------:R-:W-:-:S04]  /*0080*/  IABS R5, R0 ;  /* 0x0000000000057213 */ /* 0x000fc80000000000 */
[----:B------:R-:W0:Y:S08]  /*0090*/  I2F.RP R4, R5 ;  /* 0x0000000500047306 */ /* 0x000e300000209400 */
[----:B0-----:R-:W0:Y:S02]  /*00a0*/  MUFU.RCP R4, R4 ;  /* 0x0000000400047308 */ /* 0x001e240000001000 */
[----:B0-----:R-:W-:-:S06]  /*00b0*/  VIADD R2, R4, 0xffffffe ;  /* 0x0ffffffe04027836 */ /* 0x001fcc0000000000 */
[----:B------:R0:W5:Y:S02]  /*00c0*/  F2I.FTZ.U32.TRUNC.NTZ R3, R2 ;  /* 0x0000000200037305 */ /* 0x000164000021f000 */
[----:B0-----:R-:W-:Y:S02]  /*00d0*/  IMAD.MOV.U32 R2, RZ, RZ, RZ ;  /* 0x000000ffff027224 */ /* 0x001fe400078e00ff */
[----:B-----5:R-:W-:-:S04]  /*00e0*/  IMAD.MOV R6, RZ, RZ, -R3 ;  /* 0x000000ffff067224 */ /* 0x020fc800078e0a03 */
[----:B------:R-:W-:Y:S01]  /*00f0*/  IMAD R7, R6, R5, RZ ;  /* 0x0000000506077224 */ /* 0x000fe200078e02ff */
[----:B-1----:R-:W-:-:S03]  /*0100*/  IABS R6, R9 ;  /* 0x0000000900067213 */ /* 0x002fc60000000000 */
[----:B------:R-:W-:-:S06]  /*0110*/  IMAD.HI.U32 R3, R3, R7, R2 ;  /* 0x0000000703037227 */ /* 0x000fcc00078e0002 */
[----:B------:R-:W-:-:S05]  /*0120*/  IMAD.HI.U32 R4, R3, R6, RZ ;  /* 0x0000000603047227 */ /* 0x000fca00078e00ff */
[----:B------:R-:W-:-:S05]  /*0130*/  IADD3 R3, PT, PT, -R4, RZ, RZ ;  /* 0x000000ff04037210 */ /* 0x000fca0007ffe1ff */
[----:B------:R-:W-:Y:S01]  /*0140*/  IMAD R2, R5, R3, R6 ;  /* 0x0000000305027224 */ /* 0x000fe200078e0206 */
[----:B------:R-:W-:-:S04]  /*0150*/  LOP3.LUT R3, R9, R0, RZ, 0x3c, !PT ;  /* 0x0000000009037212 */ /* 0x000fc800078e3cff */
[----:B------:R-:W-:Y:S02]  /*0160*/  ISETP.GT.U32.AND P2, PT, R5, R2, PT ;  /* 0x000000020500720c */ /* 0x000fe40003f44070 */
[----:B------:R-:W-:Y:S02]  /*0170*/  ISETP.GE.AND P1, PT, R3, RZ, PT ;  /* 0x000000ff0300720c */ /* 0x000fe40003f26270 */
[----:B------:R-:W0:Y:S09]  /*0180*/  S2R R3, SR_TID.X ;  /* 0x0000000000037919 */ /* 0x000e320000002100 */
[----:B------:R-:W-:-:S02]  /*0190*/  @!P2 IMAD.IADD R2, R2, 0x1, -R5 ;  /* 0x000000010202a824 */ /* 0x000fc400078e0a05 */
[----:B------:R-:W-:Y:S01]  /*01a0*/  @!P2 VIADD R4, R4, 0x1 ;  /* 0x000000010404a836 */ /* 0x000fe20000000000 */
[----:B------:R-:W-:Y:S02]  /*01b0*/  ISETP.NE.AND P2, PT, R0, RZ, PT ;  /* 0x000000ff0000720c */ /* 0x000fe40003f45270 */
[----:B------:R-:W-:Y:S02]  /*01c0*/  ISETP.GE.U32.AND P0, PT, R2, R5, PT ;  /* 0x000000050200720c */ /* 0x000fe40003f06070 */
[----:B------:R-:W1:Y:S11]  /*01d0*/  S2R R2, SR_TID.Y ;  /* 0x0000000000027919 */ /* 0x000e760000002200 */
[----:B------:R-:W-:-:S05]  /*01e0*/  @P0 VIADD R4, R4, 0x1 ;  /* 0x0000000104040836 */ /* 0x000fca0000000000 */
[----:B------:R-:W-:Y:S02]  /*01f0*/  @!P1 IADD3 R4, PT, PT, -R4, RZ, RZ ;  /* 0x000000ff04049210 */ /* 0x000fe40007ffe1ff */
[----:B------:R-:W-:-:S04]  /*0200*/  @!P2 LOP3.LUT R4, RZ, R0, RZ, 0x33, !PT ;  /* 0x00000000ff04a212 */ /* 0x000fc800078e33ff */
[----:B------:R-:W-:-:S13]  /*0210*/  ISETP.NE.AND P0, PT, R4, RZ, PT ;  /* 0x000000ff0400720c */ /* 0x000fda0003f05270 */
[----:B01234-:R-:W-:Y:S05]  /*0220*/  @!P0 BRA `(.L_x_0) ;  /* 0x0000000400ec8947 */ /* 0x01ffea0003800000 */
[----:B------:R-:W0:Y:S01]  /*0230*/  S2UR UR6, SR_CgaCtaId ;  /* 0x00000000000679c3 */ /* 0x000e220000008800 */
[----:B------:R-:W1:Y:S01]  /*0240*/  LDCU UR7, c[0x0][0x388] ;  /* 0x00007100ff0777ac */ /* 0x000e620008000800 */
[----:B------:R-:W-:Y:S01]  /*0250*/  VIMNMX.U32 R5, PT, PT, R0, 0x1, !PT ;  /* 0x0000000100057848 */ /* 0x000fe20007fe0000 */
[----:B------:R-:W-:Y:S01]  /*0260*/  IMAD.MOV.U32 R21, RZ, RZ, RZ ;  /* 0x000000ffff157224 */ /* 0x000fe200078e00ff */
[----:B------:R-:W2:Y:S02]  /*0270*/  LDCU UR12, c[0x0][0x3a0] ;  /* 0x00007400ff0c77ac */ /* 0x000ea40008000800 */
[C---:B------:R-:W-:Y:S02]  /*0280*/  LOP3.LUT R13, R5.reuse, 0xfffffff8, RZ, 0xc0, !PT ;  /* 0xfffffff8050d7812 */ /* 0x040fe400078ec0ff */
[C---:B------:R-:W-:Y:S01]  /*0290*/  LOP3.LUT R12, R5.reuse, 0x7, RZ, 0xc0, !PT ;  /* 0x00000007050c7812 */ /* 0x040fe200078ec0ff */
[----:B------:R-:W-:Y:S01]  /*02a0*/  UMOV UR4, 0x400 ;  /* 0x0000040000047882 */ /* 0x000fe20000000000 */
[----:B------:R-:W-:Y:S01]  /*02b0*/  LOP3.LUT R16, R5, 0x3, RZ, 0xc0, !PT ;  /* 0x0000000305107812 */ /* 0x000fe200078ec0ff */
[----:B------:R-:W-:Y:S01]  /*02c0*/  UIADD3 UR5, UPT, UPT, UR4, 0x400, URZ ;  /* 0x0000040004057890 */ /* 0x000fe2000fffe0ff */
[----:B------:R-:W-:Y:S01]  /*02d0*/  SHF.R.S32.HI R17, RZ, 0x1f, R13 ;  /* 0x0000001fff117819 */ /* 0x000fe2000001140d */
[----:B-1----:R-:W-:-:S02]  /*02e0*/  IMAD R6, R2, UR7, R3 ;  /* 0x0000000702067c24 */ /* 0x002fc4000f8e0203 */
[----:B--2---:R-:W-:Y:S01]  /*02f0*/  IMAD R7, R2, UR12, R3 ;  /* 0x0000000c02077c24 */ /* 0x004fe2000f8e0203 */
[----:B0-----:R-:W-:Y:S02]  /*0300*/  ULEA UR4, UR6, UR4, 0x18 ;  /* 0x0000000406047291 */ /* 0x001fe4000f8ec0ff */
[----:B------:R-:W-:-:S04]  /*0310*/  ULEA UR5, UR6, UR5, 0x18 ;  /* 0x0000000506057291 */ /* 0x000fc8000f8ec0ff */
[----:B------:R-:W-:Y:S01]  /*0320*/  LEA R14, R2, UR4, 0x6 ;  /* 0x00000004020e7c11 */ /* 0x000fe2000f8e30ff */
[----:B------:R-:W-:Y:S01]  /*0330*/  UMOV UR4, URZ ;  /* 0x000000ff00047c82 */ /* 0x000fe20008000000 */
[----:B------:R-:W-:Y:S01]  /*0340*/  LEA R15, R3, UR5, 0x2 ;  /* 0x00000005030f7c11 */ /* 0x000fe2000f8e10ff */
[----:B------:R-:W-:Y:S02]  /*0350*/  UMOV UR5, URZ ;  /* 0x000000ff00057c82 */ /* 0x000fe40008000000 */
[----:B------:R-:W-:Y:S01]  /*0360*/  VIADD R18, R14, 0x10 ;  /* 0x000000100e127836 */ /* 0x000fe20000000000 */
[----:B------:R-:W-:-:S07]  /*0370*/  IADD3 R19, PT, PT, R15, 0x100, RZ ;  /* 0x000001000f137810 */ /* 0x000fce0007ffe0ff */
.L_x_6:
[----:B------:R-:W0:Y:S01]  /*0380*/  LDCU UR6, c[0x0][0x388] ;  /* 0x00007100ff0677ac */ /* 0x000e220008000800 */
[----:B------:R-:W1:Y:S01]  /*0390*/  LDC R0, c[0x0][0x3c8] ;  /* 0x0000f200ff007b82 */ /* 0x000e620000000800 */
[----:B------:R-:W2:Y:S01]  /*03a0*/  LDCU UR7, c[0x0][0x3a0] ;  /* 0x00007400ff0777ac */ /* 0x000ea20008000800 */
[----:B------:R-:W3:Y:S01]  /*03b0*/  LDCU.64 UR12, c[0x0][0x390] ;  /* 0x00007200ff0c77ac */ /* 0x000ee20008000a00 */
[----:B------:R-:W4:Y:S01]  /*03c0*/  LDCU.64 UR14, c[0x0][0x3a8] ;  /* 0x00007500ff0e77ac */ /* 0x000f220008000a00 */
[----:B0-----:R-:W-:Y:S02]  /*03d0*/  UIMAD UR6, UR8, UR6, UR4 ;  /* 0x00000006080672a4 */ /* 0x001fe4000f8e0204 */
[----:B--2---:R-:W-:-:S04]  /*03e0*/  UIMAD UR7, UR4, UR7, UR9 ;  /* 0x00000007040772a4 */ /* 0x004fc8000f8e0209 */
[C---:B-1----:R-:W-:Y:S02]  /*03f0*/  IMAD R9, R0.reuse, UR6, RZ ;  /* 0x0000000600097c24 */ /* 0x042fe4000f8e02ff */
[----:B------:R-:W-:-:S03]  /*0400*/  IMAD R8, R0, UR7, RZ ;  /* 0x0000000700087c24 */ /* 0x000fc6000f8e02ff */
[----:B------:R-:W-:Y:S02]  /*0410*/  SHF.R.S32.HI R11, RZ, 0x1f, R9 ;  /* 0x0000001fff0b7819 */ /* 0x000fe40000011409 */
[C---:B------:R-:W-:Y:S02]  /*0420*/  IADD3 R22, P0, PT, R6.reuse, R9, RZ ;  /* 0x0000000906167210 */ /* 0x040fe40007f1e0ff */
[----:B------:R-:W-:Y:S02]  /*0430*/  SHF.R.S32.HI R10, RZ, 0x1f, R8 ;  /* 0x0000001fff0a7819 */ /* 0x000fe40000011408 */
[C---:B------:R-:W-:Y:S02]  /*0440*/  IADD3 R9, P1, PT, R7.reuse, R8, RZ ;  /* 0x0000000807097210 */ /* 0x040fe40007f3e0ff */
[----:B------:R-:W-:Y:S02]  /*0450*/  LEA.HI.X.SX32 R11, R6, R11, 0x1, P0 ;  /* 0x0000000b060b7211 */ /* 0x000fe400000f0eff */
[----:B------:R-:W-:-:S02]  /*0460*/  LEA.HI.X.SX32 R20, R7, R10, 0x1, P1 ;  /* 0x0000000a07147211 */ /* 0x000fc400008f0eff */
[C---:B---3--:R-:W-:Y:S02]  /*0470*/  LEA R10, P0, R22.reuse, UR12, 0x2 ;  /* 0x0000000c160a7c11 */ /* 0x048fe4000f8010ff */
[C---:B----4-:R-:W-:Y:S02]  /*0480*/  LEA R8, P1, R9.reuse, UR14, 0x2 ;  /* 0x0000000e09087c11 */ /* 0x050fe4000f8210ff */
[----:B------:R-:W-:Y:S02]  /*0490*/  LEA.HI.X R11, R22, UR13, R11, 0x2, P0 ;  /* 0x0000000d160b7c11 */ /* 0x000fe400080f140b */
[----:B------:R-:W-:-:S03]  /*04a0*/  LEA.HI.X R9, R9, UR15, R20, 0x2, P1 ;  /* 0x0000000f09097c11 */ /* 0x000fc600088f1414 */
[----:B------:R-:W2:Y:S04]  /*04b0*/  LDG.E R10, desc[UR10][R10.64] ;  /* 0x0000000a0a0a7981 */ /* 0x000ea8000c1e1900 */
[----:B------:R-:W3:Y:S01]  /*04c0*/  LDG.E R8, desc[UR10][R8.64] ;  /* 0x0000000a08087981 */ /* 0x000ee2000c1e1900 */
[----:B------:R-:W-:Y:S01]  /*04d0*/  ISETP.GE.U32.AND P0, PT, R0, 0x8, PT ;  /* 0x000000080000780c */ /* 0x000fe20003f06070 */
[----:B------:R-:W-:Y:S02]  /*04e0*/  IMAD R23, R3, 0x4, R14 ;  /* 0x0000000403177824 */ /* 0x000fe400078e020e */
[----:B------:R-:W-:Y:S02]  /*04f0*/  IMAD R25, R2, 0x40, R15 ;  /* 0x0000004002197824 */ /* 0x000fe400078e020f */
[----:B------:R-:W-:Y:S01]  /*0500*/  IMAD.MOV.U32 R20, RZ, RZ, RZ ;  /* 0x000000ffff147224 */ /* 0x000fe200078e00ff */
[----:B--2---:R0:W-:Y:S04]  /*0510*/  STS [R23], R10 ;  /* 0x0000000a17007388 */ /* 0x0041e80000000800 */
[----:B---3--:R0:W-:Y:S01]  /*0520*/  STS [R25], R8 ;  /* 0x0000000819007388 */ /* 0x0081e20000000800 */
[----:B------:R-:W-:Y:S06]  /*0530*/  BAR.SYNC.DEFER_BLOCKING 0x0 ;  /* 0x0000000000007b1d */ /* 0x000fec0000010000 */
[----:B------:R-:W-:Y:S05]  /*0540*/  @!P0 BRA `(.L_x_1) ;  /* 0x0000000000788947 */ /* 0x000fea0003800000 */
[----:B------:R-:W-:Y:S01]  /*0550*/  MOV R20, R19 ;  /* 0x0000001300147202 */ /* 0x000fe20000000f00 */
[----:B0-----:R-:W-:Y:S02]  /*0560*/  IMAD.MOV.U32 R23, RZ, RZ, R18 ;  /* 0x000000ffff177224 */ /* 0x001fe400078e0012 */
[----:B------:R-:W-:Y:S02]  /*0570*/  IMAD.MOV.U32 R22, RZ, RZ, R13 ;  /* 0x000000ffff167224 */ /* 0x000fe400078e000d */
[----:B------:R-:W-:-:S07]  /*0580*/  IMAD.MOV.U32 R24, RZ, RZ, R17 ;  /* 0x000000ffff187224 */ /* 0x000fce00078e0011 */
.L_x_2:
[----:B------:R-:W-:Y:S01]  /*0590*/  LDS R25, [R20+-0x100] ;  /* 0xffff000014197984 */ /* 0x000fe20000000800 */
[----:B------:R-:W-:-:S03]  /*05a0*/  IADD3 R22, P0, PT, R22, -0x8, RZ ;  /* 0xfffffff816167810 */ /* 0x000fc60007f1e0ff */
[----:B------:R-:W0:Y:S01]  /*05b0*/  LDS.128 R8, [R23+-0x10] ;  /* 0xfffff00017087984 */ /* 0x000e220000000c00 */
[----:B------:R-:W-:Y:S02]  /*05c0*/  IADD3.X R24, PT, PT, R24, -0x1, RZ, P0, !PT ;  /* 0xffffffff18187810 */ /* 0x000fe400007fe4ff */
[----:B------:R-:W-:Y:S01]  /*05d0*/  ISETP.NE.U32.AND P0, PT, R22, RZ, PT ;  /* 0x000000ff1600720c */ /* 0x000fe20003f05070 */
[----:B------:R-:W1:Y:S03]  /*05e0*/  LDS R27, [R20+-0xc0] ;  /* 0xffff4000141b7984 */ /* 0x000e660000000800 */
[----:B------:R-:W-:Y:S01]  /*05f0*/  ISETP.NE.AND.EX P0, PT, R24, RZ, PT, P0 ;  /* 0x000000ff1800720c */ /* 0x000fe20003f05300 */
[----:B------:R-:W2:Y:S01]  /*0600*/  LDS R26, [R20+-0x80] ;  /* 0xffff8000141a7984 */ /* 0x000ea20000000800 */
[----:B0-----:R-:W-:-:S03]  /*0610*/  FFMA R8, R8, R25, R21 ;  /* 0x0000001908087223 */ /* 0x001fc60000000015 */
[----:B------:R-:W0:Y:S01]  /*0620*/  LDS R21, [R20+-0x40] ;  /* 0xffffc00014157984 */ /* 0x000e220000000800 */
[----:B-1----:R-:W-:-:S03]  /*0630*/  FFMA R9, R27, R9, R8 ;  /* 0x000000091b097223 */ /* 0x002fc60000000008 */
[----:B------:R-:W-:Y:S01]  /*0640*/  LDS R25, [R20] ;  /* 0x0000000014197984 */ /* 0x000fe20000000800 */
[----:B--2---:R-:W-:-:S03]  /*0650*/  FFMA R10, R26, R10, R9 ;  /* 0x0000000a1a0a7223 */ /* 0x004fc60000000009 */
[----:B------:R-:W-:Y:S04]  /*0660*/  LDS R27, [R20+0x40] ;  /* 0x00004000141b7984 */ /* 0x000fe80000000800 */
[----:B------:R-:W-:Y:S01]  /*0670*/  LDS R26, [R20+0x80] ;  /* 0x00008000141a7984 */ /* 0x000fe20000000800 */
[----:B0-----:R-:W-:-:S03]  /*0680*/  FFMA R21, R21, R11, R10 ;  /* 0x0000000b15157223 */ /* 0x001fc6000000000a */
[----:B------:R0:W1:Y:S02]  /*0690*/  LDS.128 R8, [R23] ;  /* 0x0000000017087984 */ /* 0x0000640000000c00 */
[----:B0-----:R-:W-:Y:S01]  /*06a0*/  IADD3 R23, PT, PT, R23, 0x20, RZ ;  /* 0x0000002017177810 */ /* 0x001fe20007ffe0ff */
[----:B-1----:R-:W-:Y:S02]  /*06b0*/  FFMA R8, R8, R25, R21 ;  /* 0x0000001908087223 */ /* 0x002fe40000000015 */
[----:B------:R0:W1:Y:S02]  /*06c0*/  LDS R21, [R20+0xc0] ;  /* 0x0000c00014157984 */ /* 0x0000640000000800 */
[----:B------:R-:W-:-:S04]  /*06d0*/  FFMA R9, R27, R9, R8 ;  /* 0x000000091b097223 */ /* 0x000fc80000000008 */
[----:B------:R-:W-:Y:S01]  /*06e0*/  FFMA R10, R26, R10, R9 ;  /* 0x0000000a1a0a7223 */ /* 0x000fe20000000009 */
[----:B0-----:R-:W-:-:S03]  /*06f0*/  VIADD R20, R20, 0x200 ;  /* 0x0000020014147836 */ /* 0x001fc60000000000 */
[----:B-1----:R-:W-:Y:S01]  /*0700*/  FFMA R21, R21, R11, R10 ;  /* 0x0000000b15157223 */ /* 0x002fe2000000000a */
[----:B------:R-:W-:Y:S06]  /*0710*/  @P0 BRA `(.L_x_2) ;  /* 0xfffffffc009c0947 */ /* 0x000fec000383ffff */
[----:B------:R-:W-:-:S07]  /*0720*/  IMAD.MOV.U32 R20, RZ, RZ, R13 ;  /* 0x000000ffff147224 */ /* 0x000fce00078e000d */
.L_x_1:
[----:B------:R-:W-:-:S13]  /*0730*/  ISETP.NE.AND P0, PT, R12, RZ, PT ;  /* 0x000000ff0c00720c */ /* 0x000fda0003f05270 */
[----:B------:R-:W-:Y:S05]  /*0740*/  @!P0 BRA `(.L_x_3) ;  /* 0x0000000000888947 */ /* 0x000fea0003800000 */
[----:B0-----:R-:W-:Y:S01]  /*0750*/  VIADD R8, R12, 0xffffffff ;  /* 0xffffffff0c087836 */ /* 0x001fe20000000000 */
[----:B------:R-:W-:-:S04]  /*0760*/  ISETP.NE.AND P1, PT, R16, RZ, PT ;  /* 0x000000ff1000720c */ /* 0x000fc80003f25270 */
[----:B------:R-:W-:-:S13]  /*0770*/  ISETP.GE.U32.AND P0, PT, R8, 0x3, PT ;  /* 0x000000030800780c */ /* 0x000fda0003f06070 */
[----:B------:R-:W-:Y:S05]  /*0780*/  @!P0 BRA `(.L_x_4) ;  /* 0x0000000000348947 */ /* 0x000fea0003800000 */
[C---:B------:R-:W-:Y:S01]  /*0790*/  LEA R23, R20.reuse, R15, 0x6 ;  /* 0x0000000f14177211 */ /* 0x040fe200078e30ff */
[C---:B------:R-:W-:Y:S02]  /*07a0*/  IMAD R22, R20.reuse, 0x4, R14 ;  /* 0x0000000414167824 */ /* 0x040fe400078e020e */
[----:B------:R-:W-:Y:S02]  /*07b0*/  VIADD R20, R20, 0x4 ;  /* 0x0000000414147836 */ /* 0x000fe40000000000 */
[----:B------:R-:W-:Y:S04]  /*07c0*/  LDS R24, [R23] ;  /* 0x0000000017187984 */ /* 0x000fe80000000800 */
[----:B------:R-:W0:Y:S04]  /*07d0*/  LDS.64 R8, [R22] ;  /* 0x0000000016087984 */ /* 0x000e280000000a00 */
[----:B------:R-:W1:Y:S04]  /*07e0*/  LDS R25, [R23+0x40] ;  /* 0x0000400017197984 */ /* 0x000e680000000800 */
[----:B------:R-:W-:Y:S04]  /*07f0*/  LDS R26, [R23+0x80] ;  /* 0x00008000171a7984 */ /* 0x000fe80000000800 */
[----:B------:R-:W2:Y:S04]  /*0800*/  LDS.64 R10, [R22+0x8] ;  /* 0x00000800160a7984 */ /* 0x000ea80000000a00 */
[----:B------:R-:W3:Y:S01]  /*0810*/  LDS R27, [R23+0xc0] ;  /* 0x0000c000171b7984 */ /* 0x000ee20000000800 */
[----:B0-----:R-:W-:-:S04]  /*0820*/  FFMA R8, R8, R24, R21 ;  /* 0x0000001808087223 */ /* 0x001fc80000000015 */
[----:B-1----:R-:W-:-:S04]  /*0830*/  FFMA R9, R25, R9, R8 ;  /* 0x0000000919097223 */ /* 0x002fc80000000008 */
[----:B--2---:R-:W-:-:S04]  /*0840*/  FFMA R10, R10, R26, R9 ;  /* 0x0000001a0a0a7223 */ /* 0x004fc80000000009 */
[----:B---3--:R-:W-:-:S07]  /*0850*/  FFMA R21, R27, R11, R10 ;  /* 0x0000000b1b157223 */ /* 0x008fce000000000a */
.L_x_4:
[----:B------:R-:W-:Y:S05]  /*0860*/  @!P1 BRA `(.L_x_3) ;  /* 0x0000000000409947 */ /* 0x000fea0003800000 */
[----:B------:R-:W-:Y:S02]  /*0870*/  ISETP.NE.AND P0, PT, R16, 0x1, PT ;  /* 0x000000011000780c */ /* 0x000fe40003f05270 */
[----:B------:R-:W-:-:S11]  /*0880*/  LOP3.LUT P1, RZ, R5, 0x1, RZ, 0xc0, !PT ;  /* 0x0000000105ff7812 */ /* 0x000fd6000782c0ff */
[----:B------:R-:W-:Y:S05]  /*0890*/  @!P0 BRA `(.L_x_5) ;  /* 0x0000000000208947 */ /* 0x000fea0003800000 */
[C---:B------:R-:W-:Y:S01]  /*08a0*/  IMAD R8, R20.reuse, 0x4, R14 ;  /* 0x0000000414087824 */ /* 0x040fe200078e020e */
[C---:B------:R-:W-:Y:S01]  /*08b0*/  LEA R10, R20.reuse, R15, 0x6 ;  /* 0x0000000f140a7211 */ /* 0x040fe200078e30ff */
[----:B------:R-:W-:-:S04]  /*08c0*/  VIADD R20, R20, 0x2 ;  /* 0x0000000214147836 */ /* 0x000fc80000000000 */
[----:B------:R-:W-:Y:S04]  /*08d0*/  LDS R11, [R10] ;  /* 0x000000000a0b7984 */ /* 0x000fe80000000800 */
[----:B------:R-:W0:Y:S04]  /*08e0*/  LDS.64 R8, [R8] ;  /* 0x0000000008087984 */ /* 0x000e280000000a00 */
[----:B------:R-:W1:Y:S01]  /*08f0*/  LDS R23, [R10+0x40] ;  /* 0x000040000a177984 */ /* 0x000e620000000800 */
[----:B0-----:R-:W-:-:S04]  /*0900*/  FFMA R22, R8, R11, R21 ;  /* 0x0000000b08167223 */ /* 0x001fc80000000015 */
[----:B-1----:R-:W-:-:S07]  /*0910*/  FFMA R21, R23, R9, R22 ;  /* 0x0000000917157223 */ /* 0x002fce0000000016 */
.L_x_5:
[C---:B------:R-:W-:Y:S01]  /*0920*/  @P1 LEA R8, R20.reuse, R14, 0x2 ;  /* 0x0000000e14081211 */ /* 0x040fe200078e10ff */
[----:B------:R-:W-:-:S05]  /*0930*/  @P1 IMAD R9, R20, 0x40, R15 ;  /* 0x0000004014091824 */ /* 0x000fca00078e020f */
[----:B------:R-:W-:Y:S04]  /*0940*/  @P1 LDS R8, [R8] ;  /* 0x0000000008081984 */ /* 0x000fe80000000800 */
[----:B------:R-:W0:Y:S02]  /*0950*/  @P1 LDS R9, [R9] ;  /* 0x0000000009091984 */ /* 0x000e240000000800 */
[----:B0-----:R-:W-:-:S07]  /*0960*/  @P1 FFMA R21, R8, R9, R21 ;  /* 0x0000000908151223 */ /* 0x001fce0000000015 */
.L_x_3:
[----:B------:R-:W-:Y:S01]  /*0970*/  UIADD3 UR4, UP0, UPT, UR4, 0x1, URZ ;  /* 0x0000000104047890 */ /* 0x000fe2000ff1e0ff */
[----:B0-----:R-:W-:Y:S01]  /*0980*/  SHF.R.S32.HI R8, RZ, 0x1f, R4 ;  /* 0x0000001fff087819 */ /* 0x001fe20000011404 */
[----:B------:R-:W-:Y:S02]  /*0990*/  BAR.SYNC.DEFER_BLOCKING 0x0 ;  /* 0x0000000000007b1d */ /* 0x000fe40000010000 */
[----:B------:R-:W-:Y:S02]  /*09a0*/  UIADD3.X UR5, UPT, UPT, URZ, UR5, URZ, UP0, !UPT ;  /* 0x00000005ff057290 */ /* 0x000fe400087fe4ff */
[----:B------:R-:W-:-:S04]  /*09b0*/  ISETP.NE.U32.AND P0, PT, R4, UR4, PT ;  /* 0x0000000404007c0c */ /* 0x000fc8000bf05070 */
[----:B------:R-:W-:-:S13]  /*09c0*/  ISETP.NE.AND.EX P0, PT, R8, UR5, PT, P0 ;  /* 0x0000000508007c0c */ /* 0x000fda000bf05300 */
[----:B------:R-:W-:Y:S05]  /*09d0*/  @P0 BRA `(.L_x_6) ;  /* 0xfffffff800680947 */ /* 0x000fea000383ffff */
.L_x_0:
[----:B------:R-:W0:Y:S01]  /*09e0*/  LDCU UR5, c[0x0][0x3b8] ;  /* 0x00007700ff0577ac */ /* 0x000e220008000800 */
[----:B------:R-:W1:Y:S01]  /*09f0*/  LDCU.64 UR6, c[0x0][0x3c0] ;  /* 0x00007800ff0677ac */ /* 0x000e620008000a00 */
[----:B0-----:R-:W-:Y:S02]  /*0a00*/  UIMAD UR4, UR8, UR5, UR9 ;  /* 0x00000005080472a4 */ /* 0x001fe4000f8e0209 */
[----:B------:R-:W-:-:S04]  /*0a10*/  IMAD R3, R2, UR5, R3 ;  /* 0x0000000502037c24 */ /* 0x000fc8000f8e0203 */
[----:B------:R-:W-:Y:S01]  /*0a20*/  IMAD R0, R0, UR4, RZ ;  /* 0x0000000400007c24 */ /* 0x000fe2000f8e02ff */
[----:B------:R-:W-:-:S04]  /*0a30*/  SHF.R.S32.HI R5, RZ, 0x1f, R3 ;  /* 0x0000001fff057819 */ /* 0x000fc80000011403 */
[----:B------:R-:W-:-:S04]  /*0a40*/  IADD3 R3, P0, PT, R0, R3, RZ ;  /* 0x0000000300037210 */ /* 0x000fc80007f1e0ff */
[----:B------:R-:W-:Y:S02]  /*0a50*/  LEA.HI.X.SX32 R0, R0, R5, 0x1, P0 ;  /* 0x0000000500007211 */ /* 0x000fe400000f0eff */
[----:B-1----:R-:W-:-:S04]  /*0a60*/  LEA R2, P0, R3, UR6, 0x2 ;  /* 0x0000000603027c11 */ /* 0x002fc8000f8010ff */
[----:B------:R-:W-:-:S05]  /*0a70*/  LEA.HI.X R3, R3, UR7, R0, 0x2, P0 ;  /* 0x0000000703037c11 */ /* 0x000fca00080f1400 */
[----:B------:R-:W-:Y:S01]  /*0a80*/  STG.E desc[UR10][R2.64], R21 ;  /* 0x0000001502007986 */ /* 0x000fe2000c10190a */
[----:B------:R-:W-:Y:S05]  /*0a90*/  EXIT ;  /* 0x000000000000794d */ /* 0x000fea0003800000 */
.L_x_7:
[----:B------:R-:W-:-:S00]  /*0aa0*/  BRA `(.L_x_7) ;  /* 0xfffffffc00fc7947 */ /* 0x000fc0000383ffff */
[----:B------:R-:W-:-:S00]  /*0ab0*/  NOP ;  /* 0x0000000000007918 */ /* 0x000fc00000000000 */
        /* <DEDUP_REMOVED lines=12> */
.L_x_8:


//--------------------- .nv.shared._Z12MatMulKernel11_MatrixTypeS_S_i --------------------------
	.section	.nv.shared._Z12MatMulKernel11_MatrixTypeS_S_i,"aw",@nobits
	.sectionflags	@""
	.align	4
.nv.shared._Z12MatMulKernel11_MatrixTypeS_S_i:
	.zero		3072


//--------------------- .nv.shared.reserved.0     --------------------------
	.section	.nv.shared.reserved.0,"aw",@nobits
	.weak		__nv_reservedSMEM_offset_0_alias
	.size		__nv_reservedSMEM_offset_0_alias, 0, 64
	.other		__nv_reservedSMEM_offset_0_alias,@"STO_CUDA_RESERVED_SHARED STV_DEFAULT"
__nv_reservedSMEM_offset_0_alias:
	.zero		0
	.zero		64


//--------------------- .nv.constant0._Z12MatMulKernel11_MatrixTypeS_S_i --------------------------
	.section	.nv.constant0._Z12MatMulKernel11_MatrixTypeS_S_i,"a",@progbits
	.sectionflags	@""
	.align	4
.nv.constant0._Z12MatMulKernel11_MatrixTypeS_S_i:
	.zero		972


//--------------------- SYMBOLS --------------------------

	.type		.nv.reservedSmem.offset0,@object
	.size		.nv.reservedSmem.offset0,0x4
	.type		.nv.reservedSmem.cap,@object
	.size		.nv.reservedSmem.cap,0x4
